//
// Generated by NVIDIA NVVM Compiler
//
// Compiler Build ID: CL-36424714
// Cuda compilation tools, release 13.0, V13.0.88
// Based on NVVM 20.0.0
//

.version 9.0
.target sm_100
.address_size 64

	// .globl	is_u32_bf16

.visible .entry is_u32_bf16(
	.param .u32 is_u32_bf16_param_0,
	.param .u32 is_u32_bf16_param_1,
	.param .u64 .ptr .align 1 is_u32_bf16_param_2,
	.param .u64 .ptr .align 1 is_u32_bf16_param_3,
	.param .u64 .ptr .align 1 is_u32_bf16_param_4
)
{
	.reg .pred 	%p<4>;
	.reg .b16 	%rs<2>;
	.reg .b32 	%r<16>;
	.reg .b64 	%rd<13>;

	ld.param.u32 	%r4, [is_u32_bf16_param_0];
	ld.param.u32 	%r5, [is_u32_bf16_param_1];
	ld.param.u64 	%rd1, [is_u32_bf16_param_2];
	ld.param.u64 	%rd2, [is_u32_bf16_param_3];
	ld.param.u64 	%rd3, [is_u32_bf16_param_4];
	mov.u32 	%r6, %ctaid.x;
	mov.u32 	%r7, %ntid.x;
	mov.u32 	%r8, %tid.x;
	mad.lo.s32 	%r1, %r6, %r7, %r8;
	mov.u32 	%r9, %ctaid.y;
	mov.u32 	%r10, %ntid.y;
	mov.u32 	%r11, %tid.y;
	mad.lo.s32 	%r12, %r9, %r10, %r11;
	setp.ge.s32 	%p1, %r1, %r4;
	setp.ge.s32 	%p2, %r12, %r5;
	or.pred  	%p3, %p1, %p2;
	@%p3 bra 	$L__BB0_2;
	cvta.to.global.u64 	%rd4, %rd1;
	cvta.to.global.u64 	%rd5, %rd2;
	cvta.to.global.u64 	%rd6, %rd3;
	mad.lo.s32 	%r13, %r5, %r1, %r12;
	mul.wide.s32 	%rd7, %r13, 2;
	add.s64 	%rd8, %rd6, %rd7;
	mul.wide.s32 	%rd9, %r1, 4;
	add.s64 	%rd10, %rd4, %rd9;
	ld.global.u32 	%r14, [%rd10];
	mad.lo.s32 	%r15, %r14, %r5, %r12;
	mul.wide.u32 	%rd11, %r15, 2;
	add.s64 	%rd12, %rd5, %rd11;
	ld.global.u16 	%rs1, [%rd12];
	st.global.u16 	[%rd8], %rs1;
$L__BB0_2:
	ret;

}
	// .globl	is_u32_f16
.visible .entry is_u32_f16(
	.param .u32 is_u32_f16_param_0,
	.param .u32 is_u32_f16_param_1,
	.param .u64 .ptr .align 1 is_u32_f16_param_2,
	.param .u64 .ptr .align 1 is_u32_f16_param_3,
	.param .u64 .ptr .align 1 is_u32_f16_param_4
)
{
	.reg .pred 	%p<4>;
	.reg .b16 	%rs<2>;
	.reg .b32 	%r<16>;
	.reg .b64 	%rd<13>;

	ld.param.u32 	%r4, [is_u32_f16_param_0];
	ld.param.u32 	%r5, [is_u32_f16_param_1];
	ld.param.u64 	%rd1, [is_u32_f16_param_2];
	ld.param.u64 	%rd2, [is_u32_f16_param_3];
	ld.param.u64 	%rd3, [is_u32_f16_param_4];
	mov.u32 	%r6, %ctaid.x;
	mov.u32 	%r7, %ntid.x;
	mov.u32 	%r8, %tid.x;
	mad.lo.s32 	%r1, %r6, %r7, %r8;
	mov.u32 	%r9, %ctaid.y;
	mov.u32 	%r10, %ntid.y;
	mov.u32 	%r11, %tid.y;
	mad.lo.s32 	%r12, %r9, %r10, %r11;
	setp.ge.s32 	%p1, %r1, %r4;
	setp.ge.s32 	%p2, %r12, %r5;
	or.pred  	%p3, %p1, %p2;
	@%p3 bra 	$L__BB1_2;
	cvta.to.global.u64 	%rd4, %rd1;
	cvta.to.global.u64 	%rd5, %rd2;
	cvta.to.global.u64 	%rd6, %rd3;
	mad.lo.s32 	%r13, %r5, %r1, %r12;
	mul.wide.s32 	%rd7, %r13, 2;
	add.s64 	%rd8, %rd6, %rd7;
	mul.wide.s32 	%rd9, %r1, 4;
	add.s64 	%rd10, %rd4, %rd9;
	ld.global.u32 	%r14, [%rd10];
	mad.lo.s32 	%r15, %r14, %r5, %r12;
	mul.wide.u32 	%rd11, %r15, 2;
	add.s64 	%rd12, %rd5, %rd11;
	ld.global.u16 	%rs1, [%rd12];
	st.global.u16 	[%rd8], %rs1;
$L__BB1_2:
	ret;

}
	// .globl	is_u32_f32
.visible .entry is_u32_f32(
	.param .u32 is_u32_f32_param_0,
	.param .u32 is_u32_f32_param_1,
	.param .u64 .ptr .align 1 is_u32_f32_param_2,
	.param .u64 .ptr .align 1 is_u32_f32_param_3,
	.param .u64 .ptr .align 1 is_u32_f32_param_4
)
{
	.reg .pred 	%p<4>;
	.reg .b32 	%r<16>;
	.reg .b32 	%f<2>;
	.reg .b64 	%rd<13>;

	ld.param.u32 	%r4, [is_u32_f32_param_0];
	ld.param.u32 	%r5, [is_u32_f32_param_1];
	ld.param.u64 	%rd1, [is_u32_f32_param_2];
	ld.param.u64 	%rd2, [is_u32_f32_param_3];
	ld.param.u64 	%rd3, [is_u32_f32_param_4];
	mov.u32 	%r6, %ctaid.x;
	mov.u32 	%r7, %ntid.x;
	mov.u32 	%r8, %tid.x;
	mad.lo.s32 	%r1, %r6, %r7, %r8;
	mov.u32 	%r9, %ctaid.y;
	mov.u32 	%r10, %ntid.y;
	mov.u32 	%r11, %tid.y;
	mad.lo.s32 	%r12, %r9, %r10, %r11;
	setp.ge.s32 	%p1, %r1, %r4;
	setp.ge.s32 	%p2, %r12, %r5;
	or.pred  	%p3, %p1, %p2;
	@%p3 bra 	$L__BB2_2;
	cvta.to.global.u64 	%rd4, %rd1;
	cvta.to.global.u64 	%rd5, %rd2;
	cvta.to.global.u64 	%rd6, %rd3;
	mul.wide.s32 	%rd7, %r1, 4;
	add.s64 	%rd8, %rd4, %rd7;
	ld.global.u32 	%r13, [%rd8];
	mad.lo.s32 	%r14, %r13, %r5, %r12;
	mul.wide.u32 	%rd9, %r14, 4;
	add.s64 	%rd10, %rd5, %rd9;
	ld.global.f32 	%f1, [%rd10];
	mad.lo.s32 	%r15, %r5, %r1, %r12;
	mul.wide.s32 	%rd11, %r15, 4;
	add.s64 	%rd12, %rd6, %rd11;
	st.global.f32 	[%rd12], %f1;
$L__BB2_2:
	ret;

}
	// .globl	causality_mask_bf16
.visible .entry causality_mask_bf16(
	.param .u64 .ptr .align 1 causality_mask_bf16_param_0,
	.param .u32 causality_mask_bf16_param_1,
	.param .u32 causality_mask_bf16_param_2,
	.param .u32 causality_mask_bf16_param_3,
	.param .u32 causality_mask_bf16_param_4
)
{
	.reg .pred 	%p<3>;
	.reg .b16 	%rs<2>;
	.reg .b32 	%r<16>;
	.reg .b32 	%f<2>;
	.reg .b64 	%rd<5>;

	ld.param.u64 	%rd1, [causality_mask_bf16_param_0];
	ld.param.u32 	%r5, [causality_mask_bf16_param_1];
	ld.param.u32 	%r2, [causality_mask_bf16_param_2];
	ld.param.u32 	%r3, [causality_mask_bf16_param_3];
	ld.param.u32 	%r4, [causality_mask_bf16_param_4];
	mov.u32 	%r6, %ctaid.x;
	mov.u32 	%r7, %ntid.x;
	mov.u32 	%r8, %tid.x;
	mad.lo.s32 	%r1, %r6, %r7, %r8;
	mul.lo.s32 	%r9, %r2, %r5;
	mul.lo.s32 	%r10, %r9, %r3;
	setp.ge.u32 	%p1, %r1, %r10;
	@%p1 bra 	$L__BB3_3;
	div.u32 	%r11, %r1, %r3;
	mul.lo.s32 	%r12, %r11, %r3;
	sub.s32 	%r13, %r1, %r12;
	rem.u32 	%r14, %r11, %r2;
	add.s32 	%r15, %r14, %r4;
	setp.le.u32 	%p2, %r13, %r15;
	@%p2 bra 	$L__BB3_3;
	cvta.to.global.u64 	%rd2, %rd1;
	mul.wide.u32 	%rd3, %r1, 2;
	add.s64 	%rd4, %rd2, %rd3;
	mov.f32 	%f1, 0fFF800000;
	// begin inline asm
	{  cvt.rn.bf16.f32 %rs1, %f1;}

	// end inline asm
	st.global.u16 	[%rd4], %rs1;
$L__BB3_3:
	ret;

}
	// .globl	causality_mask_f16
.visible .entry causality_mask_f16(
	.param .u64 .ptr .align 1 causality_mask_f16_param_0,
	.param .u32 causality_mask_f16_param_1,
	.param .u32 causality_mask_f16_param_2,
	.param .u32 causality_mask_f16_param_3,
	.param .u32 causality_mask_f16_param_4
)
{
	.reg .pred 	%p<3>;
	.reg .b16 	%rs<2>;
	.reg .b32 	%r<16>;
	.reg .b32 	%f<2>;
	.reg .b64 	%rd<5>;

	ld.param.u64 	%rd1, [causality_mask_f16_param_0];
	ld.param.u32 	%r5, [causality_mask_f16_param_1];
	ld.param.u32 	%r2, [causality_mask_f16_param_2];
	ld.param.u32 	%r3, [causality_mask_f16_param_3];
	ld.param.u32 	%r4, [causality_mask_f16_param_4];
	mov.u32 	%r6, %ctaid.x;
	mov.u32 	%r7, %ntid.x;
	mov.u32 	%r8, %tid.x;
	mad.lo.s32 	%r1, %r6, %r7, %r8;
	mul.lo.s32 	%r9, %r2, %r5;
	mul.lo.s32 	%r10, %r9, %r3;
	setp.ge.u32 	%p1, %r1, %r10;
	@%p1 bra 	$L__BB4_3;
	div.u32 	%r11, %r1, %r3;
	mul.lo.s32 	%r12, %r11, %r3;
	sub.s32 	%r13, %r1, %r12;
	rem.u32 	%r14, %r11, %r2;
	add.s32 	%r15, %r14, %r4;
	setp.le.u32 	%p2, %r13, %r15;
	@%p2 bra 	$L__BB4_3;
	cvta.to.global.u64 	%rd2, %rd1;
	mul.wide.u32 	%rd3, %r1, 2;
	add.s64 	%rd4, %rd2, %rd3;
	mov.f32 	%f1, 0fFF800000;
	// begin inline asm
	{  cvt.rn.f16.f32 %rs1, %f1;}

	// end inline asm
	st.global.u16 	[%rd4], %rs1;
$L__BB4_3:
	ret;

}
	// .globl	causality_mask_f32
.visible .entry causality_mask_f32(
	.param .u64 .ptr .align 1 causality_mask_f32_param_0,
	.param .u32 causality_mask_f32_param_1,
	.param .u32 causality_mask_f32_param_2,
	.param .u32 causality_mask_f32_param_3,
	.param .u32 causality_mask_f32_param_4
)
{
	.reg .pred 	%p<3>;
	.reg .b32 	%r<17>;
	.reg .b64 	%rd<5>;

	ld.param.u64 	%rd1, [causality_mask_f32_param_0];
	ld.param.u32 	%r5, [causality_mask_f32_param_1];
	ld.param.u32 	%r2, [causality_mask_f32_param_2];
	ld.param.u32 	%r3, [causality_mask_f32_param_3];
	ld.param.u32 	%r4, [causality_mask_f32_param_4];
	mov.u32 	%r6, %ctaid.x;
	mov.u32 	%r7, %ntid.x;
	mov.u32 	%r8, %tid.x;
	mad.lo.s32 	%r1, %r6, %r7, %r8;
	mul.lo.s32 	%r9, %r2, %r5;
	mul.lo.s32 	%r10, %r9, %r3;
	setp.ge.u32 	%p1, %r1, %r10;
	@%p1 bra 	$L__BB5_3;
	div.u32 	%r11, %r1, %r3;
	mul.lo.s32 	%r12, %r11, %r3;
	sub.s32 	%r13, %r1, %r12;
	rem.u32 	%r14, %r11, %r2;
	add.s32 	%r15, %r14, %r4;
	setp.le.u32 	%p2, %r13, %r15;
	@%p2 bra 	$L__BB5_3;
	cvta.to.global.u64 	%rd2, %rd1;
	mul.wide.u32 	%rd3, %r1, 4;
	add.s64 	%rd4, %rd2, %rd3;
	mov.b32 	%r16, -8388608;
	st.global.u32 	[%rd4], %r16;
$L__BB5_3:
	ret;

}
	// .globl	causality_mask_f64
.visible .entry causality_mask_f64(
	.param .u64 .ptr .align 1 causality_mask_f64_param_0,
	.param .u32 causality_mask_f64_param_1,
	.param .u32 causality_mask_f64_param_2,
	.param .u32 causality_mask_f64_param_3,
	.param .u32 causality_mask_f64_param_4
)
{
	.reg .pred 	%p<3>;
	.reg .b32 	%r<16>;
	.reg .b64 	%rd<6>;

	ld.param.u64 	%rd1, [causality_mask_f64_param_0];
	ld.param.u32 	%r5, [causality_mask_f64_param_1];
	ld.param.u32 	%r2, [causality_mask_f64_param_2];
	ld.param.u32 	%r3, [causality_mask_f64_param_3];
	ld.param.u32 	%r4, [causality_mask_f64_param_4];
	mov.u32 	%r6, %ctaid.x;
	mov.u32 	%r7, %ntid.x;
	mov.u32 	%r8, %tid.x;
	mad.lo.s32 	%r1, %r6, %r7, %r8;
	mul.lo.s32 	%r9, %r2, %r5;
	mul.lo.s32 	%r10, %r9, %r3;
	setp.ge.u32 	%p1, %r1, %r10;
	@%p1 bra 	$L__BB6_3;
	div.u32 	%r11, %r1, %r3;
	mul.lo.s32 	%r12, %r11, %r3;
	sub.s32 	%r13, %r1, %r12;
	rem.u32 	%r14, %r11, %r2;
	add.s32 	%r15, %r14, %r4;
	setp.le.u32 	%p2, %r13, %r15;
	@%p2 bra 	$L__BB6_3;
	cvta.to.global.u64 	%rd2, %rd1;
	mul.wide.u32 	%rd3, %r1, 8;
	add.s64 	%rd4, %rd2, %rd3;
	mov.b64 	%rd5, -4503599627370496;
	st.global.u64 	[%rd4], %rd5;
$L__BB6_3:
	ret;

}


// ===== COMPILED SASS (sm_100) =====

	.target	sm_100

	.elftype	@"ET_EXEC"


//--------------------- .note.nv.tkinfo           --------------------------
	.section	.note.nv.tkinfo,"",@"SHT_NOTE"
	.sectionflags	@"SHF_NOTE_NV_TKINFO"
	.tkinfo
        /*0018*/ 	.word	0x00000002
        /*0030*/ 	.string	""
        /*0030*/ 	.string	"ptxas"
        /*0030*/ 	.string	"Cuda compilation tools, release 13.0, V13.0.88"
        /*0030*/ 	.string	"Build cuda_13.0.r13.0/compiler.36424714_0"
        /*0030*/ 	.string	"-arch sm_100 -m 64 "



//--------------------- .note.nv.cuinfo           --------------------------
	.section	.note.nv.cuinfo,"",@"SHT_NOTE"
	.sectionflags	@"SHF_NOTE_NV_CUINFO"
        /*0018*/ 	.short	0x0002
        /*001a*/ 	.short	0x0064
        /*001c*/ 	.short	0x0082
	.zero		2


//--------------------- .nv.info                  --------------------------
	.section	.nv.info,"",@"SHT_CUDA_INFO"
	.align	4


	//----- nvinfo : EIATTR_REGCOUNT
	.align		4
        /*0000*/ 	.byte	0x04, 0x2f
        /*0002*/ 	.short	(.L_1 - .L_0)
	.align		4
.L_0:
        /*0004*/ 	.word	index@(is_u32_bf16)
        /*0008*/ 	.word	0x0000000c


	//----- nvinfo : EIATTR_FRAME_SIZE
	.align		4
.L_1:
        /*000c*/ 	.byte	0x04, 0x11
        /*000e*/ 	.short	(.L_3 - .L_2)
	.align		4
.L_2:
        /*0010*/ 	.word	index@(is_u32_bf16)
        /*0014*/ 	.word	0x00000000


	//----- nvinfo : EIATTR_REGCOUNT
	.align		4
.L_3:
        /*0018*/ 	.byte	0x04, 0x2f
        /*001a*/ 	.short	(.L_5 - .L_4)
	.align		4
.L_4:
        /*001c*/ 	.word	index@(is_u32_f16)
        /*0020*/ 	.word	0x0000000c


	//----- nvinfo : EIATTR_FRAME_SIZE
	.align		4
.L_5:
        /*0024*/ 	.byte	0x04, 0x11
        /*0026*/ 	.short	(.L_7 - .L_6)
	.align		4
.L_6:
        /*0028*/ 	.word	index@(is_u32_f16)
        /*002c*/ 	.word	0x00000000


	//----- nvinfo : EIATTR_REGCOUNT
	.align		4
.L_7:
        /*0030*/ 	.byte	0x04, 0x2f
        /*0032*/ 	.short	(.L_9 - .L_8)
	.align		4
.L_8:
        /*0034*/ 	.word	index@(is_u32_f32)
        /*0038*/ 	.word	0x0000000c


	//----- nvinfo : EIATTR_FRAME_SIZE
	.align		4
.L_9:
        /*003c*/ 	.byte	0x04, 0x11
        /*003e*/ 	.short	(.L_11 - .L_10)
	.align		4
.L_10:
        /*0040*/ 	.word	index@(is_u32_f32)
        /*0044*/ 	.word	0x00000000


	//----- nvinfo : EIATTR_REGCOUNT
	.align		4
.L_11:
        /*0048*/ 	.byte	0x04, 0x2f
        /*004a*/ 	.short	(.L_13 - .L_12)
	.align		4
.L_12:
        /*004c*/ 	.word	index@(causality_mask_bf16)
        /*0050*/ 	.word	0x0000000a


	//----- nvinfo : EIATTR_FRAME_SIZE
	.align		4
.L_13:
        /*0054*/ 	.byte	0x04, 0x11
        /*0056*/ 	.short	(.L_15 - .L_14)
	.align		4
.L_14:
        /*0058*/ 	.word	index@(causality_mask_bf16)
        /*005c*/ 	.word	0x00000000


	//----- nvinfo : EIATTR_REGCOUNT
	.align		4
.L_15:
        /*0060*/ 	.byte	0x04, 0x2f
        /*0062*/ 	.short	(.L_17 - .L_16)
	.align		4
.L_16:
        /*0064*/ 	.word	index@(causality_mask_f16)
        /*0068*/ 	.word	0x0000000a


	//----- nvinfo : EIATTR_FRAME_SIZE
	.align		4
.L_17:
        /*006c*/ 	.byte	0x04, 0x11
        /*006e*/ 	.short	(.L_19 - .L_18)
	.align		4
.L_18:
        /*0070*/ 	.word	index@(causality_mask_f16)
        /*0074*/ 	.word	0x00000000


	//----- nvinfo : EIATTR_REGCOUNT
	.align		4
.L_19:
        /*0078*/ 	.byte	0x04, 0x2f
        /*007a*/ 	.short	(.L_21 - .L_20)
	.align		4
.L_20:
        /*007c*/ 	.word	index@(causality_mask_f32)
        /*0080*/ 	.word	0x0000000a


	//----- nvinfo : EIATTR_FRAME_SIZE
	.align		4
.L_21:
        /*0084*/ 	.byte	0x04, 0x11
        /*0086*/ 	.short	(.L_23 - .L_22)
	.align		4
.L_22:
        /*0088*/ 	.word	index@(causality_mask_f32)
        /*008c*/ 	.word	0x00000000


	//----- nvinfo : EIATTR_REGCOUNT
	.align		4
.L_23:
        /*0090*/ 	.byte	0x04, 0x2f
        /*0092*/ 	.short	(.L_25 - .L_24)
	.align		4
.L_24:
        /*0094*/ 	.word	index@(causality_mask_f64)
        /*0098*/ 	.word	0x0000000a


	//----- nvinfo : EIATTR_FRAME_SIZE
	.align		4
.L_25:
        /*009c*/ 	.byte	0x04, 0x11
        /*009e*/ 	.short	(.L_27 - .L_26)
	.align		4
.L_26:
        /*00a0*/ 	.word	index@(causality_mask_f64)
        /*00a4*/ 	.word	0x00000000


	//----- nvinfo : EIATTR_MIN_STACK_SIZE
	.align		4
.L_27:
        /*00a8*/ 	.byte	0x04, 0x12
        /*00aa*/ 	.short	(.L_29 - .L_28)
	.align		4
.L_28:
        /*00ac*/ 	.word	index@(causality_mask_f64)
        /*00b0*/ 	.word	0x00000000


	//----- nvinfo : EIATTR_MIN_STACK_SIZE
	.align		4
.L_29:
        /*00b4*/ 	.byte	0x04, 0x12
        /*00b6*/ 	.short	(.L_31 - .L_30)
	.align		4
.L_30:
        /*00b8*/ 	.word	index@(causality_mask_f32)
        /*00bc*/ 	.word	0x00000000


	//----- nvinfo : EIATTR_MIN_STACK_SIZE
	.align		4
.L_31:
        /*00c0*/ 	.byte	0x04, 0x12
        /*00c2*/ 	.short	(.L_33 - .L_32)
	.align		4
.L_32:
        /*00c4*/ 	.word	index@(causality_mask_f16)
        /*00c8*/ 	.word	0x00000000


	//----- nvinfo : EIATTR_MIN_STACK_SIZE
	.align		4
.L_33:
        /*00cc*/ 	.byte	0x04, 0x12
        /*00ce*/ 	.short	(.L_35 - .L_34)
	.align		4
.L_34:
        /*00d0*/ 	.word	index@(causality_mask_bf16)
        /*00d4*/ 	.word	0x00000000


	//----- nvinfo : EIATTR_MIN_STACK_SIZE
	.align		4
.L_35:
        /*00d8*/ 	.byte	0x04, 0x12
        /*00da*/ 	.short	(.L_37 - .L_36)
	.align		4
.L_36:
        /*00dc*/ 	.word	index@(is_u32_f32)
        /*00e0*/ 	.word	0x00000000


	//----- nvinfo : EIATTR_MIN_STACK_SIZE
	.align		4
.L_37:
        /*00e4*/ 	.byte	0x04, 0x12
        /*00e6*/ 	.short	(.L_39 - .L_38)
	.align		4
.L_38:
        /*00e8*/ 	.word	index@(is_u32_f16)
        /*00ec*/ 	.word	0x00000000


	//----- nvinfo : EIATTR_MIN_STACK_SIZE
	.align		4
.L_39:
        /*00f0*/ 	.byte	0x04, 0x12
        /*00f2*/ 	.short	(.L_41 - .L_40)
	.align		4
.L_40:
        /*00f4*/ 	.word	index@(is_u32_bf16)
        /*00f8*/ 	.word	0x00000000
.L_41:


//--------------------- .nv.compat                --------------------------
	.section	.nv.compat,"",@"SHT_CUDA_COMPAT_INFO"
	.align	4
        /*0000*/ 	.byte	0x02, 0x09, 0x00, 0x00, 0x02, 0x02, 0x01, 0x00, 0x02, 0x05, 0x05, 0x00, 0x03, 0x07, 0x01, 0x01
        /*0010*/ 	.byte	0x02, 0x03, 0x00, 0x00, 0x02, 0x06, 0x01, 0x00, 0x04, 0x0b, 0x08, 0x00, 0x09, 0x00, 0x00, 0x00
        /*0020*/ 	.byte	0x00, 0x00, 0x00, 0x00


//--------------------- .nv.info.causality_mask_f64 --------------------------
	.section	.nv.info.causality_mask_f64,"",@"SHT_CUDA_INFO"
	.sectionflags	@""
	.align	4


	//----- nvinfo : EIATTR_CUDA_API_VERSION
	.align		4
        /*0000*/ 	.byte	0x04, 0x37
        /*0002*/ 	.short	(.L_43 - .L_42)
.L_42:
        /*0004*/ 	.word	0x00000082


	//----- nvinfo : EIATTR_KPARAM_INFO
	.align		4
.L_43:
        /*0008*/ 	.byte	0x04, 0x17
        /*000a*/ 	.short	(.L_45 - .L_44)
.L_44:
        /*000c*/ 	.word	0x00000000
        /*0010*/ 	.short	0x0004
        /*0012*/ 	.short	0x0014
        /*0014*/ 	.byte	0x00, 0xf0, 0x11, 0x00


	//----- nvinfo : EIATTR_KPARAM_INFO
	.align		4
.L_45:
        /*0018*/ 	.byte	0x04, 0x17
        /*001a*/ 	.short	(.L_47 - .L_46)
.L_46:
        /*001c*/ 	.word	0x00000000
        /*0020*/ 	.short	0x0003
        /*0022*/ 	.short	0x0010
        /*0024*/ 	.byte	0x00, 0xf0, 0x11, 0x00


	//----- nvinfo : EIATTR_KPARAM_INFO
	.align		4
.L_47:
        /*0028*/ 	.byte	0x04, 0x17
        /*002a*/ 	.short	(.L_49 - .L_48)
.L_48:
        /*002c*/ 	.word	0x00000000
        /*0030*/ 	.short	0x0002
        /*0032*/ 	.short	0x000c
        /*0034*/ 	.byte	0x00, 0xf0, 0x11, 0x00


	//----- nvinfo : EIATTR_KPARAM_INFO
	.align		4
.L_49:
        /*0038*/ 	.byte	0x04, 0x17
        /*003a*/ 	.short	(.L_51 - .L_50)
.L_50:
        /*003c*/ 	.word	0x00000000
        /*0040*/ 	.short	0x0001
        /*0042*/ 	.short	0x0008
        /*0044*/ 	.byte	0x00, 0xf0, 0x11, 0x00


	//----- nvinfo : EIATTR_KPARAM_INFO
	.align		4
.L_51:
        /*0048*/ 	.byte	0x04, 0x17
        /*004a*/ 	.short	(.L_53 - .L_52)
.L_52:
        /*004c*/ 	.word	0x00000000
        /*0050*/ 	.short	0x0000
        /*0052*/ 	.short	0x0000
        /*0054*/ 	.byte	0x00, 0xf5, 0x21, 0x00


	//----- nvinfo : EIATTR_SPARSE_MMA_MASK
	.align		4
.L_53:
        /*0058*/ 	.byte	0x03, 0x50
        /*005a*/ 	.short	0x0000


	//----- nvinfo : EIATTR_MAXREG_COUNT
	.align		4
        /*005c*/ 	.byte	0x03, 0x1b
        /*005e*/ 	.short	0x00ff


	//----- nvinfo : EIATTR_MERCURY_ISA_VERSION
	.align		4
        /*0060*/ 	.byte	0x03, 0x5f
        /*0062*/ 	.short	0x0101


	//----- nvinfo : EIATTR_VRC_CTA_INIT_COUNT
	.align		4
        /*0064*/ 	.byte	0x02, 0x4a
	.zero		1
	.zero		1


	//----- nvinfo : EIATTR_EXIT_INSTR_OFFSETS
	.align		4
        /*0068*/ 	.byte	0x04, 0x1c
        /*006a*/ 	.short	(.L_55 - .L_54)


	//   ....[0]....
.L_54:
        /*006c*/ 	.word	0x000000a0


	//   ....[1]....
        /*0070*/ 	.word	0x00000330


	//   ....[2]....
        /*0074*/ 	.word	0x000003a0


	//----- nvinfo : EIATTR_CBANK_PARAM_SIZE
	.align		4
.L_55:
        /*0078*/ 	.byte	0x03, 0x19
        /*007a*/ 	.short	0x0018


	//----- nvinfo : EIATTR_PARAM_CBANK
	.align		4
        /*007c*/ 	.byte	0x04, 0x0a
        /*007e*/ 	.short	(.L_57 - .L_56)
	.align		4
.L_56:
        /*0080*/ 	.word	index@(.nv.constant0.causality_mask_f64)
        /*0084*/ 	.short	0x0380
        /*0086*/ 	.short	0x0018


	//----- nvinfo : EIATTR_SW_WAR
	.align		4
.L_57:
        /*0088*/ 	.byte	0x04, 0x36
        /*008a*/ 	.short	(.L_59 - .L_58)
.L_58:
        /*008c*/ 	.word	0x00000008
.L_59:


//--------------------- .nv.info.causality_mask_f32 --------------------------
	.section	.nv.info.causality_mask_f32,"",@"SHT_CUDA_INFO"
	.sectionflags	@""
	.align	4


	//----- nvinfo : EIATTR_CUDA_API_VERSION
	.align		4
        /*0000*/ 	.byte	0x04, 0x37
        /*0002*/ 	.short	(.L_61 - .L_60)
.L_60:
        /*0004*/ 	.word	0x00000082


	//----- nvinfo : EIATTR_KPARAM_INFO
	.align		4
.L_61:
        /*0008*/ 	.byte	0x04, 0x17
        /*000a*/ 	.short	(.L_63 - .L_62)
.L_62:
        /*000c*/ 	.word	0x00000000
        /*0010*/ 	.short	0x0004
        /*0012*/ 	.short	0x0014
        /*0014*/ 	.byte	0x00, 0xf0, 0x11, 0x00


	//----- nvinfo : EIATTR_KPARAM_INFO
	.align		4
.L_63:
        /*0018*/ 	.byte	0x04, 0x17
        /*001a*/ 	.short	(.L_65 - .L_64)
.L_64:
        /*001c*/ 	.word	0x00000000
        /*0020*/ 	.short	0x0003
        /*0022*/ 	.short	0x0010
        /*0024*/ 	.byte	0x00, 0xf0, 0x11, 0x00


	//----- nvinfo : EIATTR_KPARAM_INFO
	.align		4
.L_65:
        /*0028*/ 	.byte	0x04, 0x17
        /*002a*/ 	.short	(.L_67 - .L_66)
.L_66:
        /*002c*/ 	.word	0x00000000
        /*0030*/ 	.short	0x0002
        /*0032*/ 	.short	0x000c
        /*0034*/ 	.byte	0x00, 0xf0, 0x11, 0x00


	//----- nvinfo : EIATTR_KPARAM_INFO
	.align		4
.L_67:
        /*0038*/ 	.byte	0x04, 0x17
        /*003a*/ 	.short	(.L_69 - .L_68)
.L_68:
        /*003c*/ 	.word	0x00000000
        /*0040*/ 	.short	0x0001
        /*0042*/ 	.short	0x0008
        /*0044*/ 	.byte	0x00, 0xf0, 0x11, 0x00


	//----- nvinfo : EIATTR_KPARAM_INFO
	.align		4
.L_69:
        /*0048*/ 	.byte	0x04, 0x17
        /*004a*/ 	.short	(.L_71 - .L_70)
.L_70:
        /*004c*/ 	.word	0x00000000
        /*0050*/ 	.short	0x0000
        /*0052*/ 	.short	0x0000
        /*0054*/ 	.byte	0x00, 0xf5, 0x21, 0x00


	//----- nvinfo : EIATTR_SPARSE_MMA_MASK
	.align		4
.L_71:
        /*0058*/ 	.byte	0x03, 0x50
        /*005a*/ 	.short	0x0000


	//----- nvinfo : EIATTR_MAXREG_COUNT
	.align		4
        /*005c*/ 	.byte	0x03, 0x1b
        /*005e*/ 	.short	0x00ff


	//----- nvinfo : EIATTR_MERCURY_ISA_VERSION
	.align		4
        /*0060*/ 	.byte	0x03, 0x5f
        /*0062*/ 	.short	0x0101


	//----- nvinfo : EIATTR_VRC_CTA_INIT_COUNT
	.align		4
        /*0064*/ 	.byte	0x02, 0x4a
	.zero		1
	.zero		1


	//----- nvinfo : EIATTR_EXIT_INSTR_OFFSETS
	.align		4
        /*0068*/ 	.byte	0x04, 0x1c
        /*006a*/ 	.short	(.L_73 - .L_72)


	//   ....[0]....
.L_72:
        /*006c*/ 	.word	0x000000a0


	//   ....[1]....
        /*0070*/ 	.word	0x00000330


	//   ....[2]....
        /*0074*/ 	.word	0x00000390


	//----- nvinfo : EIATTR_CBANK_PARAM_SIZE
	.align		4
.L_73:
        /*0078*/ 	.byte	0x03, 0x19
        /*007a*/ 	.short	0x0018


	//----- nvinfo : EIATTR_PARAM_CBANK
	.align		4
        /*007c*/ 	.byte	0x04, 0x0a
        /*007e*/ 	.short	(.L_75 - .L_74)
	.align		4
.L_74:
        /*0080*/ 	.word	index@(.nv.constant0.causality_mask_f32)
        /*0084*/ 	.short	0x0380
        /*0086*/ 	.short	0x0018


	//----- nvinfo : EIATTR_SW_WAR
	.align		4
.L_75:
        /*0088*/ 	.byte	0x04, 0x36
        /*008a*/ 	.short	(.L_77 - .L_76)
.L_76:
        /*008c*/ 	.word	0x00000008
.L_77:


//--------------------- .nv.info.causality_mask_f16 --------------------------
	.section	.nv.info.causality_mask_f16,"",@"SHT_CUDA_INFO"
	.sectionflags	@""
	.align	4


	//----- nvinfo : EIATTR_CUDA_API_VERSION
	.align		4
        /*0000*/ 	.byte	0x04, 0x37
        /*0002*/ 	.short	(.L_79 - .L_78)
.L_78:
        /*0004*/ 	.word	0x00000082


	//----- nvinfo : EIATTR_KPARAM_INFO
	.align		4
.L_79:
        /*0008*/ 	.byte	0x04, 0x17
        /*000a*/ 	.short	(.L_81 - .L_80)
.L_80:
        /*000c*/ 	.word	0x00000000
        /*0010*/ 	.short	0x0004
        /*0012*/ 	.short	0x0014
        /*0014*/ 	.byte	0x00, 0xf0, 0x11, 0x00


	//----- nvinfo : EIATTR_KPARAM_INFO
	.align		4
.L_81:
        /*0018*/ 	.byte	0x04, 0x17
        /*001a*/ 	.short	(.L_83 - .L_82)
.L_82:
        /*001c*/ 	.word	0x00000000
        /*0020*/ 	.short	0x0003
        /*0022*/ 	.short	0x0010
        /*0024*/ 	.byte	0x00, 0xf0, 0x11, 0x00


	//----- nvinfo : EIATTR_KPARAM_INFO
	.align		4
.L_83:
        /*0028*/ 	.byte	0x04, 0x17
        /*002a*/ 	.short	(.L_85 - .L_84)
.L_84:
        /*002c*/ 	.word	0x00000000
        /*0030*/ 	.short	0x0002
        /*0032*/ 	.short	0x000c
        /*0034*/ 	.byte	0x00, 0xf0, 0x11, 0x00


	//----- nvinfo : EIATTR_KPARAM_INFO
	.align		4
.L_85:
        /*0038*/ 	.byte	0x04, 0x17
        /*003a*/ 	.short	(.L_87 - .L_86)
.L_86:
        /*003c*/ 	.word	0x00000000
        /*0040*/ 	.short	0x0001
        /*0042*/ 	.short	0x0008
        /*0044*/ 	.byte	0x00, 0xf0, 0x11, 0x00


	//----- nvinfo : EIATTR_KPARAM_INFO
	.align		4
.L_87:
        /*0048*/ 	.byte	0x04, 0x17
        /*004a*/ 	.short	(.L_89 - .L_88)
.L_88:
        /*004c*/ 	.word	0x00000000
        /*0050*/ 	.short	0x0000
        /*0052*/ 	.short	0x0000
        /*0054*/ 	.byte	0x00, 0xf5, 0x21, 0x00


	//----- nvinfo : EIATTR_SPARSE_MMA_MASK
	.align		4
.L_89:
        /*0058*/ 	.byte	0x03, 0x50
        /*005a*/ 	.short	0x0000


	//----- nvinfo : EIATTR_MAXREG_COUNT
	.align		4
        /*005c*/ 	.byte	0x03, 0x1b
        /*005e*/ 	.short	0x00ff


	//----- nvinfo : EIATTR_MERCURY_ISA_VERSION
	.align		4
        /*0060*/ 	.byte	0x03, 0x5f
        /*0062*/ 	.short	0x0101


	//----- nvinfo : EIATTR_VRC_CTA_INIT_COUNT
	.align		4
        /*0064*/ 	.byte	0x02, 0x4a
	.zero		1
	.zero		1


	//----- nvinfo : EIATTR_EXIT_INSTR_OFFSETS
	.align		4
        /*0068*/ 	.byte	0x04, 0x1c
        /*006a*/ 	.short	(.L_91 - .L_90)


	//   ....[0]....
.L_90:
        /*006c*/ 	.word	0x000000a0


	//   ....[1]....
        /*0070*/ 	.word	0x00000330


	//   ....[2]....
        /*0074*/ 	.word	0x000003a0


	//----- nvinfo : EIATTR_CBANK_PARAM_SIZE
	.align		4
.L_91:
        /*0078*/ 	.byte	0x03, 0x19
        /*007a*/ 	.short	0x0018


	//----- nvinfo : EIATTR_PARAM_CBANK
	.align		4
        /*007c*/ 	.byte	0x04, 0x0a
        /*007e*/ 	.short	(.L_93 - .L_92)
	.align		4
.L_92:
        /*0080*/ 	.word	index@(.nv.constant0.causality_mask_f16)
        /*0084*/ 	.short	0x0380
        /*0086*/ 	.short	0x0018


	//----- nvinfo : EIATTR_SW_WAR
	.align		4
.L_93:
        /*0088*/ 	.byte	0x04, 0x36
        /*008a*/ 	.short	(.L_95 - .L_94)
.L_94:
        /*008c*/ 	.word	0x00000008
.L_95:


//--------------------- .nv.info.causality_mask_bf16 --------------------------
	.section	.nv.info.causality_mask_bf16,"",@"SHT_CUDA_INFO"
	.sectionflags	@""
	.align	4


	//----- nvinfo : EIATTR_CUDA_API_VERSION
	.align		4
        /*0000*/ 	.byte	0x04, 0x37
        /*0002*/ 	.short	(.L_97 - .L_96)
.L_96:
        /*0004*/ 	.word	0x00000082


	//----- nvinfo : EIATTR_KPARAM_INFO
	.align		4
.L_97:
        /*0008*/ 	.byte	0x04, 0x17
        /*000a*/ 	.short	(.L_99 - .L_98)
.L_98:
        /*000c*/ 	.word	0x00000000
        /*0010*/ 	.short	0x0004
        /*0012*/ 	.short	0x0014
        /*0014*/ 	.byte	0x00, 0xf0, 0x11, 0x00


	//----- nvinfo : EIATTR_KPARAM_INFO
	.align		4
.L_99:
        /*0018*/ 	.byte	0x04, 0x17
        /*001a*/ 	.short	(.L_101 - .L_100)
.L_100:
        /*001c*/ 	.word	0x00000000
        /*0020*/ 	.short	0x0003
        /*0022*/ 	.short	0x0010
        /*0024*/ 	.byte	0x00, 0xf0, 0x11, 0x00


	//----- nvinfo : EIATTR_KPARAM_INFO
	.align		4
.L_101:
        /*0028*/ 	.byte	0x04, 0x17
        /*002a*/ 	.short	(.L_103 - .L_102)
.L_102:
        /*002c*/ 	.word	0x00000000
        /*0030*/ 	.short	0x0002
        /*0032*/ 	.short	0x000c
        /*0034*/ 	.byte	0x00, 0xf0, 0x11, 0x00


	//----- nvinfo : EIATTR_KPARAM_INFO
	.align		4
.L_103:
        /*0038*/ 	.byte	0x04, 0x17
        /*003a*/ 	.short	(.L_105 - .L_104)
.L_104:
        /*003c*/ 	.word	0x00000000
        /*0040*/ 	.short	0x0001
        /*0042*/ 	.short	0x0008
        /*0044*/ 	.byte	0x00, 0xf0, 0x11, 0x00


	//----- nvinfo : EIATTR_KPARAM_INFO
	.align		4
.L_105:
        /*0048*/ 	.byte	0x04, 0x17
        /*004a*/ 	.short	(.L_107 - .L_106)
.L_106:
        /*004c*/ 	.word	0x00000000
        /*0050*/ 	.short	0x0000
        /*0052*/ 	.short	0x0000
        /*0054*/ 	.byte	0x00, 0xf5, 0x21, 0x00


	//----- nvinfo : EIATTR_SPARSE_MMA_MASK
	.align		4
.L_107:
        /*0058*/ 	.byte	0x03, 0x50
        /*005a*/ 	.short	0x0000


	//----- nvinfo : EIATTR_MAXREG_COUNT
	.align		4
        /*005c*/ 	.byte	0x03, 0x1b
        /*005e*/ 	.short	0x00ff


	//----- nvinfo : EIATTR_MERCURY_ISA_VERSION
	.align		4
        /*0060*/ 	.byte	0x03, 0x5f
        /*0062*/ 	.short	0x0101


	//----- nvinfo : EIATTR_VRC_CTA_INIT_COUNT
	.align		4
        /*0064*/ 	.byte	0x02, 0x4a
	.zero		1
	.zero		1


	//----- nvinfo : EIATTR_EXIT_INSTR_OFFSETS
	.align		4
        /*0068*/ 	.byte	0x04, 0x1c
        /*006a*/ 	.short	(.L_109 - .L_108)


	//   ....[0]....
.L_108:
        /*006c*/ 	.word	0x000000a0


	//   ....[1]....
        /*0070*/ 	.word	0x00000330


	//   ....[2]....
        /*0074*/ 	.word	0x000003a0


	//----- nvinfo : EIATTR_CBANK_PARAM_SIZE
	.align		4
.L_109:
        /*0078*/ 	.byte	0x03, 0x19
        /*007a*/ 	.short	0x0018


	//----- nvinfo : EIATTR_PARAM_CBANK
	.align		4
        /*007c*/ 	.byte	0x04, 0x0a
        /*007e*/ 	.short	(.L_111 - .L_110)
	.align		4
.L_110:
        /*0080*/ 	.word	index@(.nv.constant0.causality_mask_bf16)
        /*0084*/ 	.short	0x0380
        /*0086*/ 	.short	0x0018


	//----- nvinfo : EIATTR_SW_WAR
	.align		4
.L_111:
        /*0088*/ 	.byte	0x04, 0x36
        /*008a*/ 	.short	(.L_113 - .L_112)
.L_112:
        /*008c*/ 	.word	0x00000008
.L_113:


//--------------------- .nv.info.is_u32_f32       --------------------------
	.section	.nv.info.is_u32_f32,"",@"SHT_CUDA_INFO"
	.sectionflags	@""
	.align	4


	//----- nvinfo : EIATTR_CUDA_API_VERSION
	.align		4
        /*0000*/ 	.byte	0x04, 0x37
        /*0002*/ 	.short	(.L_115 - .L_114)
.L_114:
        /*0004*/ 	.word	0x00000082


	//----- nvinfo : EIATTR_KPARAM_INFO
	.align		4
.L_115:
        /*0008*/ 	.byte	0x04, 0x17
        /*000a*/ 	.short	(.L_117 - .L_116)
.L_116:
        /*000c*/ 	.word	0x00000000
        /*0010*/ 	.short	0x0004
        /*0012*/ 	.short	0x0018
        /*0014*/ 	.byte	0x00, 0xf5, 0x21, 0x00


	//----- nvinfo : EIATTR_KPARAM_INFO
	.align		4
.L_117:
        /*0018*/ 	.byte	0x04, 0x17
        /*001a*/ 	.short	(.L_119 - .L_118)
.L_118:
        /*001c*/ 	.word	0x00000000
        /*0020*/ 	.short	0x0003
        /*0022*/ 	.short	0x0010
        /*0024*/ 	.byte	0x00, 0xf5, 0x21, 0x00


	//----- nvinfo : EIATTR_KPARAM_INFO
	.align		4
.L_119:
        /*0028*/ 	.byte	0x04, 0x17
        /*002a*/ 	.short	(.L_121 - .L_120)
.L_120:
        /*002c*/ 	.word	0x00000000
        /*0030*/ 	.short	0x0002
        /*0032*/ 	.short	0x0008
        /*0034*/ 	.byte	0x00, 0xf5, 0x21, 0x00


	//----- nvinfo : EIATTR_KPARAM_INFO
	.align		4
.L_121:
        /*0038*/ 	.byte	0x04, 0x17
        /*003a*/ 	.short	(.L_123 - .L_122)
.L_122:
        /*003c*/ 	.word	0x00000000
        /*0040*/ 	.short	0x0001
        /*0042*/ 	.short	0x0004
        /*0044*/ 	.byte	0x00, 0xf0, 0x11, 0x00


	//----- nvinfo : EIATTR_KPARAM_INFO
	.align		4
.L_123:
        /*0048*/ 	.byte	0x04, 0x17
        /*004a*/ 	.short	(.L_125 - .L_124)
.L_124:
        /*004c*/ 	.word	0x00000000
        /*0050*/ 	.short	0x0000
        /*0052*/ 	.short	0x0000
        /*0054*/ 	.byte	0x00, 0xf0, 0x11, 0x00


	//----- nvinfo : EIATTR_SPARSE_MMA_MASK
	.align		4
.L_125:
        /*0058*/ 	.byte	0x03, 0x50
        /*005a*/ 	.short	0x0000


	//----- nvinfo : EIATTR_MAXREG_COUNT
	.align		4
        /*005c*/ 	.byte	0x03, 0x1b
        /*005e*/ 	.short	0x00ff


	//----- nvinfo : EIATTR_MERCURY_ISA_VERSION
	.align		4
        /*0060*/ 	.byte	0x03, 0x5f
        /*0062*/ 	.short	0x0101


	//----- nvinfo : EIATTR_VRC_CTA_INIT_COUNT
	.align		4
        /*0064*/ 	.byte	0x02, 0x4a
	.zero		1
	.zero		1


	//----- nvinfo : EIATTR_EXIT_INSTR_OFFSETS
	.align		4
        /*0068*/ 	.byte	0x04, 0x1c
        /*006a*/ 	.short	(.L_127 - .L_126)


	//   ....[0]....
.L_126:
        /*006c*/ 	.word	0x000000c0


	//   ....[1]....
        /*0070*/ 	.word	0x00000190


	//----- nvinfo : EIATTR_CBANK_PARAM_SIZE
	.align		4
.L_127:
        /*0074*/ 	.byte	0x03, 0x19
        /*0076*/ 	.short	0x0020


	//----- nvinfo : EIATTR_PARAM_CBANK
	.align		4
        /*0078*/ 	.byte	0x04, 0x0a
        /*007a*/ 	.short	(.L_129 - .L_128)
	.align		4
.L_128:
        /*007c*/ 	.word	index@(.nv.constant0.is_u32_f32)
        /*0080*/ 	.short	0x0380
        /*0082*/ 	.short	0x0020


	//----- nvinfo : EIATTR_SW_WAR
	.align		4
.L_129:
        /*0084*/ 	.byte	0x04, 0x36
        /*0086*/ 	.short	(.L_131 - .L_130)
.L_130:
        /*0088*/ 	.word	0x00000008
.L_131:


//--------------------- .nv.info.is_u32_f16       --------------------------
	.section	.nv.info.is_u32_f16,"",@"SHT_CUDA_INFO"
	.sectionflags	@""
	.align	4


	//----- nvinfo : EIATTR_CUDA_API_VERSION
	.align		4
        /*0000*/ 	.byte	0x04, 0x37
        /*0002*/ 	.short	(.L_133 - .L_132)
.L_132:
        /*0004*/ 	.word	0x00000082


	//----- nvinfo : EIATTR_KPARAM_INFO
	.align		4
.L_133:
        /*0008*/ 	.byte	0x04, 0x17
        /*000a*/ 	.short	(.L_135 - .L_134)
.L_134:
        /*000c*/ 	.word	0x00000000
        /*0010*/ 	.short	0x0004
        /*0012*/ 	.short	0x0018
        /*0014*/ 	.byte	0x00, 0xf5, 0x21, 0x00


	//----- nvinfo : EIATTR_KPARAM_INFO
	.align		4
.L_135:
        /*0018*/ 	.byte	0x04, 0x17
        /*001a*/ 	.short	(.L_137 - .L_136)
.L_136:
        /*001c*/ 	.word	0x00000000
        /*0020*/ 	.short	0x0003
        /*0022*/ 	.short	0x0010
        /*0024*/ 	.byte	0x00, 0xf5, 0x21, 0x00


	//----- nvinfo : EIATTR_KPARAM_INFO
	.align		4
.L_137:
        /*0028*/ 	.byte	0x04, 0x17
        /*002a*/ 	.short	(.L_139 - .L_138)
.L_138:
        /*002c*/ 	.word	0x00000000
        /*0030*/ 	.short	0x0002
        /*0032*/ 	.short	0x0008
        /*0034*/ 	.byte	0x00, 0xf5, 0x21, 0x00


	//----- nvinfo : EIATTR_KPARAM_INFO
	.align		4
.L_139:
        /*0038*/ 	.byte	0x04, 0x17
        /*003a*/ 	.short	(.L_141 - .L_140)
.L_140:
        /*003c*/ 	.word	0x00000000
        /*0040*/ 	.short	0x0001
        /*0042*/ 	.short	0x0004
        /*0044*/ 	.byte	0x00, 0xf0, 0x11, 0x00


	//----- nvinfo : EIATTR_KPARAM_INFO
	.align		4
.L_141:
        /*0048*/ 	.byte	0x04, 0x17
        /*004a*/ 	.short	(.L_143 - .L_142)
.L_142:
        /*004c*/ 	.word	0x00000000
        /*0050*/ 	.short	0x0000
        /*0052*/ 	.short	0x0000
        /*0054*/ 	.byte	0x00, 0xf0, 0x11, 0x00


	//----- nvinfo : EIATTR_SPARSE_MMA_MASK
	.align		4
.L_143:
        /*0058*/ 	.byte	0x03, 0x50
        /*005a*/ 	.short	0x0000


	//----- nvinfo : EIATTR_MAXREG_COUNT
	.align		4
        /*005c*/ 	.byte	0x03, 0x1b
        /*005e*/ 	.short	0x00ff


	//----- nvinfo : EIATTR_MERCURY_ISA_VERSION
	.align		4
        /*0060*/ 	.byte	0x03, 0x5f
        /*0062*/ 	.short	0x0101


	//----- nvinfo : EIATTR_VRC_CTA_INIT_COUNT
	.align		4
        /*0064*/ 	.byte	0x02, 0x4a
	.zero		1
	.zero		1


	//----- nvinfo : EIATTR_EXIT_INSTR_OFFSETS
	.align		4
        /*0068*/ 	.byte	0x04, 0x1c
        /*006a*/ 	.short	(.L_145 - .L_144)


	//   ....[0]....
.L_144:
        /*006c*/ 	.word	0x000000c0


	//   ....[1]....
        /*0070*/ 	.word	0x00000190


	//----- nvinfo : EIATTR_CBANK_PARAM_SIZE
	.align		4
.L_145:
        /*0074*/ 	.byte	0x03, 0x19
        /*0076*/ 	.short	0x0020


	//----- nvinfo : EIATTR_PARAM_CBANK
	.align		4
        /*0078*/ 	.byte	0x04, 0x0a
        /*007a*/ 	.short	(.L_147 - .L_146)
	.align		4
.L_146:
        /*007c*/ 	.word	index@(.nv.constant0.is_u32_f16)
        /*0080*/ 	.short	0x0380
        /*0082*/ 	.short	0x0020


	//----- nvinfo : EIATTR_SW_WAR
	.align		4
.L_147:
        /*0084*/ 	.byte	0x04, 0x36
        /*0086*/ 	.short	(.L_149 - .L_148)
.L_148:
        /*0088*/ 	.word	0x00000008
.L_149:


//--------------------- .nv.info.is_u32_bf16      --------------------------
	.section	.nv.info.is_u32_bf16,"",@"SHT_CUDA_INFO"
	.sectionflags	@""
	.align	4


	//----- nvinfo : EIATTR_CUDA_API_VERSION
	.align		4
        /*0000*/ 	.byte	0x04, 0x37
        /*0002*/ 	.short	(.L_151 - .L_150)
.L_150:
        /*0004*/ 	.word	0x00000082


	//----- nvinfo : EIATTR_KPARAM_INFO
	.align		4
.L_151:
        /*0008*/ 	.byte	0x04, 0x17
        /*000a*/ 	.short	(.L_153 - .L_152)
.L_152:
        /*000c*/ 	.word	0x00000000
        /*0010*/ 	.short	0x0004
        /*0012*/ 	.short	0x0018
        /*0014*/ 	.byte	0x00, 0xf5, 0x21, 0x00


	//----- nvinfo : EIATTR_KPARAM_INFO
	.align		4
.L_153:
        /*0018*/ 	.byte	0x04, 0x17
        /*001a*/ 	.short	(.L_155 - .L_154)
.L_154:
        /*001c*/ 	.word	0x00000000
        /*0020*/ 	.short	0x0003
        /*0022*/ 	.short	0x0010
        /*0024*/ 	.byte	0x00, 0xf5, 0x21, 0x00


	//----- nvinfo : EIATTR_KPARAM_INFO
	.align		4
.L_155:
        /*0028*/ 	.byte	0x04, 0x17
        /*002a*/ 	.short	(.L_157 - .L_156)
.L_156:
        /*002c*/ 	.word	0x00000000
        /*0030*/ 	.short	0x0002
        /*0032*/ 	.short	0x0008
        /*0034*/ 	.byte	0x00, 0xf5, 0x21, 0x00


	//----- nvinfo : EIATTR_KPARAM_INFO
	.align		4
.L_157:
        /*0038*/ 	.byte	0x04, 0x17
        /*003a*/ 	.short	(.L_159 - .L_158)
.L_158:
        /*003c*/ 	.word	0x00000000
        /*0040*/ 	.short	0x0001
        /*0042*/ 	.short	0x0004
        /*0044*/ 	.byte	0x00, 0xf0, 0x11, 0x00


	//----- nvinfo : EIATTR_KPARAM_INFO
	.align		4
.L_159:
        /*0048*/ 	.byte	0x04, 0x17
        /*004a*/ 	.short	(.L_161 - .L_160)
.L_160:
        /*004c*/ 	.word	0x00000000
        /*0050*/ 	.short	0x0000
        /*0052*/ 	.short	0x0000
        /*0054*/ 	.byte	0x00, 0xf0, 0x11, 0x00


	//----- nvinfo : EIATTR_SPARSE_MMA_MASK
	.align		4
.L_161:
        /*0058*/ 	.byte	0x03, 0x50
        /*005a*/ 	.short	0x0000


	//----- nvinfo : EIATTR_MAXREG_COUNT
	.align		4
        /*005c*/ 	.byte	0x03, 0x1b
        /*005e*/ 	.short	0x00ff


	//----- nvinfo : EIATTR_MERCURY_ISA_VERSION
	.align		4
        /*0060*/ 	.byte	0x03, 0x5f
        /*0062*/ 	.short	0x0101


	//----- nvinfo : EIATTR_VRC_CTA_INIT_COUNT
	.align		4
        /*0064*/ 	.byte	0x02, 0x4a
	.zero		1
	.zero		1


	//----- nvinfo : EIATTR_EXIT_INSTR_OFFSETS
	.align		4
        /*0068*/ 	.byte	0x04, 0x1c
        /*006a*/ 	.short	(.L_163 - .L_162)


	//   ....[0]....
.L_162:
        /*006c*/ 	.word	0x000000c0


	//   ....[1]....
        /*0070*/ 	.word	0x00000190


	//----- nvinfo : EIATTR_CBANK_PARAM_SIZE
	.align		4
.L_163:
        /*0074*/ 	.byte	0x03, 0x19
        /*0076*/ 	.short	0x0020


	//----- nvinfo : EIATTR_PARAM_CBANK
	.align		4
        /*0078*/ 	.byte	0x04, 0x0a
        /*007a*/ 	.short	(.L_165 - .L_164)
	.align		4
.L_164:
        /*007c*/ 	.word	index@(.nv.constant0.is_u32_bf16)
        /*0080*/ 	.short	0x0380
        /*0082*/ 	.short	0x0020


	//----- nvinfo : EIATTR_SW_WAR
	.align		4
.L_165:
        /*0084*/ 	.byte	0x04, 0x36
        /*0086*/ 	.short	(.L_167 - .L_166)
.L_166:
        /*0088*/ 	.word	0x00000008
.L_167:


//--------------------- .nv.callgraph             --------------------------
	.section	.nv.callgraph,"",@"SHT_CUDA_CALLGRAPH"
	.align	4
	.sectionentsize	8
	.align		4
        /*0000*/ 	.word	0x00000000
	.align		4
        /*0004*/ 	.word	0xffffffff
	.align		4
        /*0008*/ 	.word	0x00000000
	.align		4
        /*000c*/ 	.word	0xfffffffe
	.align		4
        /*0010*/ 	.word	0x00000000
	.align		4
        /*0014*/ 	.word	0xfffffffd
	.align		4
        /*0018*/ 	.word	0x00000000
	.align		4
        /*001c*/ 	.word	0xfffffffc


//--------------------- .text.causality_mask_f64  --------------------------
	.section	.text.causality_mask_f64,"ax",@progbits
	.align	128
        .global         causality_mask_f64
        .type           causality_mask_f64,@function
        .size           causality_mask_f64,(.L_x_7 - causality_mask_f64)
        .other          causality_mask_f64,@"STO_CUDA_ENTRY STV_DEFAULT"
causality_mask_f64:
.text.causality_mask_f64:
[----:B------:R-:W-:Y:S01]  /*0000*/  LDC R1, c[0x0][0x37c] ;  /* 0x0000df00ff017b82 */ /* 0x000fe20000000800 */
[----:B------:R-:W0:Y:S07]  /*0010*/  S2R R3, SR_TID.X ;  /* 0x0000000000037919 */ /* 0x000e2e0000002100 */
[----:B------:R-:W0:Y:S01]  /*0020*/  S2UR UR6, SR_CTAID.X ;  /* 0x00000000000679c3 */ /* 0x000e220000002500 */
[----:B------:R-:W1:Y:S01]  /*0030*/  LDCU.64 UR4, c[0x0][0x388] ;  /* 0x00007100ff0477ac */ /* 0x000e620008000a00 */
[----:B------:R-:W2:Y:S06]  /*0040*/  LDCU UR7, c[0x0][0x390] ;  /* 0x00007200ff0777ac */ /* 0x000eac0008000800 */
[----:B------:R-:W0:Y:S01]  /*0050*/  LDC R0, c[0x0][0x360] ;  /* 0x0000d800ff007b82 */ /* 0x000e220000000800 */
[----:B-1----:R-:W-:-:S04]  /*0060*/  UIMAD UR4, UR5, UR4, URZ ;  /* 0x00000004050472a4 */ /* 0x002fc8000f8e02ff */
[----:B--2---:R-:W-:Y:S01]  /*0070*/  UIMAD UR4, UR4, UR7, URZ ;  /* 0x00000007040472a4 */ /* 0x004fe2000f8e02ff */
[----:B0-----:R-:W-:-:S05]  /*0080*/  IMAD R0, R0, UR6, R3 ;  /* 0x0000000600007c24 */ /* 0x001fca000f8e0203 */
[----:B------:R-:W-:-:S13]  /*0090*/  ISETP.GE.U32.AND P0, PT, R0, UR4, PT ;  /* 0x0000000400007c0c */ /* 0x000fda000bf06070 */
[----:B------:R-:W-:Y:S05]  /*00a0*/  @P0 EXIT ;  /* 0x000000000000094d */ /* 0x000fea0003800000 */
[----:B------:R-:W0:Y:S01]  /*00b0*/  I2F.U32.RP R4, UR7 ;  /* 0x0000000700047d06 */ /* 0x000e220008209000 */
[----:B------:R-:W-:Y:S01]  /*00c0*/  ISETP.NE.U32.AND P2, PT, RZ, UR7, PT ;  /* 0x00000007ff007c0c */ /* 0x000fe2000bf45070 */
[----:B------:R-:W1:Y:S06]  /*00d0*/  LDCU UR4, c[0x0][0x394] ;  /* 0x00007280ff0477ac */ /* 0x000e6c0008000800 */
[----:B------:R-:W2:Y:S08]  /*00e0*/  I2F.U32.RP R6, UR5 ;  /* 0x0000000500067d06 */ /* 0x000eb00008209000 */
[----:B0-----:R-:W0:Y:S08]  /*00f0*/  MUFU.RCP R4, R4 ;  /* 0x0000000400047308 */ /* 0x001e300000001000 */
[----:B--2---:R-:W-:Y:S01]  /*0100*/  MUFU.RCP R6, R6 ;  /* 0x0000000600067308 */ /* 0x004fe20000001000 */
[----:B0-----:R-:W-:-:S07]  /*0110*/  IADD3 R2, PT, PT, R4, 0xffffffe, RZ ;  /* 0x0ffffffe04027810 */ /* 0x001fce0007ffe0ff */
[----:B------:R0:W2:Y:S02]  /*0120*/  F2I.FTZ.U32.TRUNC.NTZ R3, R2 ;  /* 0x0000000200037305 */ /* 0x0000a4000021f000 */
[----:B0-----:R-:W-:Y:S01]  /*0130*/  IMAD.MOV.U32 R2, RZ, RZ, RZ ;  /* 0x000000ffff027224 */ /* 0x001fe200078e00ff */
[----:B--2---:R-:W-:-:S05]  /*0140*/  IADD3 R5, PT, PT, RZ, -R3, RZ ;  /* 0x80000003ff057210 */ /* 0x004fca0007ffe0ff */
[----:B------:R-:W-:-:S04]  /*0150*/  IMAD R5, R5, UR7, RZ ;  /* 0x0000000705057c24 */ /* 0x000fc8000f8e02ff */
[----:B------:R-:W-:-:S04]  /*0160*/  IMAD.HI.U32 R3, R3, R5, R2 ;  /* 0x0000000503037227 */ /* 0x000fc800078e0002 */
[----:B------:R-:W-:Y:S02]  /*0170*/  VIADD R2, R6, 0xffffffe ;  /* 0x0ffffffe06027836 */ /* 0x000fe40000000000 */
[----:B------:R-:W-:-:S05]  /*0180*/  IMAD.HI.U32 R5, R3, R0, RZ ;  /* 0x0000000003057227 */ /* 0x000fca00078e00ff */
[----:B------:R-:W-:-:S05]  /*0190*/  IADD3 R3, PT, PT, -R5, RZ, RZ ;  /* 0x000000ff05037210 */ /* 0x000fca0007ffe1ff */
[----:B------:R-:W-:Y:S02]  /*01a0*/  IMAD R4, R3, UR7, R0 ;  /* 0x0000000703047c24 */ /* 0x000fe4000f8e0200 */
[----:B------:R0:W2:Y:S03]  /*01b0*/  F2I.FTZ.U32.TRUNC.NTZ R3, R2 ;  /* 0x0000000200037305 */ /* 0x0000a6000021f000 */
[----:B------:R-:W-:Y:S01]  /*01c0*/  ISETP.GE.U32.AND P0, PT, R4, UR7, PT ;  /* 0x0000000704007c0c */ /* 0x000fe2000bf06070 */
[----:B0-----:R-:W-:Y:S02]  /*01d0*/  HFMA2 R2, -RZ, RZ, 0, 0 ;  /* 0x00000000ff027431 */ /* 0x001fe400000001ff */
[----:B--2---:R-:W-:-:S10]  /*01e0*/  IMAD.MOV R7, RZ, RZ, -R3 ;  /* 0x000000ffff077224 */ /* 0x004fd400078e0a03 */
[----:B------:R-:W-:Y:S02]  /*01f0*/  @P0 IADD3 R4, PT, PT, R4, -UR7, RZ ;  /* 0x8000000704040c10 */ /* 0x000fe4000fffe0ff */
[----:B------:R-:W-:Y:S01]  /*0200*/  @P0 IADD3 R5, PT, PT, R5, 0x1, RZ ;  /* 0x0000000105050810 */ /* 0x000fe20007ffe0ff */
[----:B------:R-:W-:Y:S01]  /*0210*/  IMAD R7, R7, UR5, RZ ;  /* 0x0000000507077c24 */ /* 0x000fe2000f8e02ff */
[----:B------:R-:W-:-:S03]  /*0220*/  ISETP.GE.U32.AND P1, PT, R4, UR7, PT ;  /* 0x0000000704007c0c */ /* 0x000fc6000bf26070 */
[----:B------:R-:W-:-:S10]  /*0230*/  IMAD.HI.U32 R4, R3, R7, R2 ;  /* 0x0000000703047227 */ /* 0x000fd400078e0002 */
[----:B------:R-:W-:Y:S01]  /*0240*/  @P1 VIADD R5, R5, 0x1 ;  /* 0x0000000105051836 */ /* 0x000fe20000000000 */
[----:B------:R-:W-:Y:S02]  /*0250*/  @!P2 LOP3.LUT R5, RZ, UR7, RZ, 0x33, !PT ;  /* 0x00000007ff05ac12 */ /* 0x000fe4000f8e33ff */
[----:B------:R-:W-:-:S03]  /*0260*/  ISETP.NE.U32.AND P1, PT, RZ, UR5, PT ;  /* 0x00000005ff007c0c */ /* 0x000fc6000bf25070 */
[----:B------:R-:W-:-:S04]  /*0270*/  IMAD.HI.U32 R4, R4, R5, RZ ;  /* 0x0000000504047227 */ /* 0x000fc800078e00ff */
[----:B------:R-:W-:-:S04]  /*0280*/  IMAD.MOV R4, RZ, RZ, -R4 ;  /* 0x000000ffff047224 */ /* 0x000fc800078e0a04 */
[----:B------:R-:W-:Y:S01]  /*0290*/  IMAD R3, R4, UR5, R5 ;  /* 0x0000000504037c24 */ /* 0x000fe2000f8e0205 */
[----:B------:R-:W-:-:S04]  /*02a0*/  IADD3 R5, PT, PT, -R5, RZ, RZ ;  /* 0x000000ff05057210 */ /* 0x000fc80007ffe1ff */
[----:B------:R-:W-:Y:S01]  /*02b0*/  ISETP.GE.U32.AND P0, PT, R3, UR5, PT ;  /* 0x0000000503007c0c */ /* 0x000fe2000bf06070 */
[----:B------:R-:W-:-:S12]  /*02c0*/  IMAD R2, R5, UR7, R0 ;  /* 0x0000000705027c24 */ /* 0x000fd8000f8e0200 */
[----:B------:R-:W-:-:S04]  /*02d0*/  @P0 IADD3 R3, PT, PT, R3, -UR5, RZ ;  /* 0x8000000503030c10 */ /* 0x000fc8000fffe0ff */
[----:B------:R-:W-:-:S13]  /*02e0*/  ISETP.GE.U32.AND P0, PT, R3, UR5, PT ;  /* 0x0000000503007c0c */ /* 0x000fda000bf06070 */
[----:B------:R-:W-:Y:S01]  /*02f0*/  @P0 VIADD R3, R3, -UR5 ;  /* 0x8000000503030c36 */ /* 0x000fe20008000000 */
[----:B------:R-:W-:-:S05]  /*0300*/  @!P1 LOP3.LUT R3, RZ, UR5, RZ, 0x33, !PT ;  /* 0x00000005ff039c12 */ /* 0x000fca000f8e33ff */
[----:B-1----:R-:W-:-:S05]  /*0310*/  VIADD R3, R3, UR4 ;  /* 0x0000000403037c36 */ /* 0x002fca0008000000 */
[----:B------:R-:W-:-:S13]  /*0320*/  ISETP.GT.U32.AND P0, PT, R2, R3, PT ;  /* 0x000000030200720c */ /* 0x000fda0003f04070 */
[----:B------:R-:W-:Y:S05]  /*0330*/  @!P0 EXIT ;  /* 0x000000000000894d */ /* 0x000fea0003800000 */
[----:B------:R-:W0:Y:S01]  /*0340*/  LDC.64 R2, c[0x0][0x380] ;  /* 0x0000e000ff027b82 */ /* 0x000e220000000a00 */
[----:B------:R-:W1:Y:S01]  /*0350*/  LDCU.64 UR4, c[0x0][0x358] ;  /* 0x00006b00ff0477ac */ /* 0x000e620008000a00 */
[----:B------:R-:W-:Y:S01]  /*0360*/  MOV R4, 0x0 ;  /* 0x0000000000047802 */ /* 0x000fe20000000f00 */
[----:B------:R-:W-:Y:S02]  /*0370*/  IMAD.MOV.U32 R5, RZ, RZ, -0x100000 ;  /* 0xfff00000ff057424 */ /* 0x000fe400078e00ff */
[----:B0-----:R-:W-:-:S05]  /*0380*/  IMAD.WIDE.U32 R2, R0, 0x8, R2 ;  /* 0x0000000800027825 */ /* 0x001fca00078e0002 */
[----:B-1----:R-:W-:Y:S01]  /*0390*/  STG.E.64 desc[UR4][R2.64], R4 ;  /* 0x0000000402007986 */ /* 0x002fe2000c101b04 */
[----:B------:R-:W-:Y:S05]  /*03a0*/  EXIT ;  /* 0x000000000000794d */ /* 0x000fea0003800000 */
.L_x_0:
[----:B------:R-:W-:-:S00]  /*03b0*/  BRA `(.L_x_0) ;  /* 0xfffffffc00fc7947 */ /* 0x000fc0000383ffff */
[----:B------:R-:W-:-:S00]  /*03c0*/  NOP ;  /* 0x0000000000007918 */ /* 0x000fc00000000000 */
        /* <DEDUP_REMOVED lines=11> */
.L_x_7:


//--------------------- .text.causality_mask_f32  --------------------------
	.section	.text.causality_mask_f32,"ax",@progbits
	.align	128
        .global         causality_mask_f32
        .type           causality_mask_f32,@function
        .size           causality_mask_f32,(.L_x_8 - causality_mask_f32)
        .other          causality_mask_f32,@"STO_CUDA_ENTRY STV_DEFAULT"
causality_mask_f32:
.text.causality_mask_f32:
        /* <DEDUP_REMOVED lines=19> */
[----:B0-----:R-:W-:Y:S02]  /*0130*/  HFMA2 R2, -RZ, RZ, 0, 0 ;  /* 0x00000000ff027431 */ /* 0x001fe400000001ff */
[----:B--2---:R-:W-:-:S04]  /*0140*/  IMAD.MOV R5, RZ, RZ, -R3 ;  /* 0x000000ffff057224 */ /* 0x004fc800078e0a03 */
[----:B------:R-:W-:-:S04]  /*0150*/  IMAD R5, R5, UR7, RZ ;  /* 0x0000000705057c24 */ /* 0x000fc8000f8e02ff */
[----:B------:R-:W-:Y:S01]  /*0160*/  IMAD.HI.U32 R3, R3, R5, R2 ;  /* 0x0000000503037227 */ /* 0x000fe200078e0002 */
[----:B------:R-:W-:-:S05]  /*0170*/  IADD3 R2, PT, PT, R6, 0xffffffe, RZ ;  /* 0x0ffffffe06027810 */ /* 0x000fca0007ffe0ff */
[----:B------:R-:W-:-:S04]  /*0180*/  IMAD.HI.U32 R5, R3, R0, RZ ;  /* 0x0000000003057227 */ /* 0x000fc800078e00ff */
[----:B------:R-:W-:-:S04]  /*0190*/  IMAD.MOV R3, RZ, RZ, -R5 ;  /* 0x000000ffff037224 */ /* 0x000fc800078e0a05 */
[----:B------:R-:W-:Y:S02]  /*01a0*/  IMAD R4, R3, UR7, R0 ;  /* 0x0000000703047c24 */ /* 0x000fe4000f8e0200 */
[----:B------:R0:W2:Y:S03]  /*01b0*/  F2I.FTZ.U32.TRUNC.NTZ R3, R2 ;  /* 0x0000000200037305 */ /* 0x0000a6000021f000 */
[----:B------:R-:W-:Y:S01]  /*01c0*/  ISETP.GE.U32.AND P0, PT, R4, UR7, PT ;  /* 0x0000000704007c0c */ /* 0x000fe2000bf06070 */
[----:B0-----:R-:W-:Y:S01]  /*01d0*/  IMAD.MOV.U32 R2, RZ, RZ, RZ ;  /* 0x000000ffff027224 */ /* 0x001fe200078e00ff */
[----:B--2---:R-:W-:-:S11]  /*01e0*/  IADD3 R7, PT, PT, RZ, -R3, RZ ;  /* 0x80000003ff077210 */ /* 0x004fd60007ffe0ff */
[----:B------:R-:W-:Y:S02]  /*01f0*/  @P0 VIADD R4, R4, -UR7 ;  /* 0x8000000704040c36 */ /* 0x000fe40008000000 */
[----:B------:R-:W-:Y:S02]  /*0200*/  @P0 VIADD R5, R5, 0x1 ;  /* 0x0000000105050836 */ /* 0x000fe40000000000 */
[----:B------:R-:W-:Y:S01]  /*0210*/  IMAD R7, R7, UR5, RZ ;  /* 0x0000000507077c24 */ /* 0x000fe2000f8e02ff */
[----:B------:R-:W-:-:S03]  /*0220*/  ISETP.GE.U32.AND P1, PT, R4, UR7, PT ;  /* 0x0000000704007c0c */ /* 0x000fc6000bf26070 */
[----:B------:R-:W-:-:S10]  /*0230*/  IMAD.HI.U32 R4, R3, R7, R2 ;  /* 0x0000000703047227 */ /* 0x000fd400078e0002 */
[----:B------:R-:W-:Y:S02]  /*0240*/  @P1 IADD3 R5, PT, PT, R5, 0x1, RZ ;  /* 0x0000000105051810 */ /* 0x000fe40007ffe0ff */
[----:B------:R-:W-:Y:S02]  /*0250*/  @!P2 LOP3.LUT R5, RZ, UR7, RZ, 0x33, !PT ;  /* 0x00000007ff05ac12 */ /* 0x000fe4000f8e33ff */
[----:B------:R-:W-:-:S03]  /*0260*/  ISETP.NE.U32.AND P1, PT, RZ, UR5, PT ;  /* 0x00000005ff007c0c */ /* 0x000fc6000bf25070 */
[----:B------:R-:W-:-:S05]  /*0270*/  IMAD.HI.U32 R4, R4, R5, RZ ;  /* 0x0000000504047227 */ /* 0x000fca00078e00ff */
[----:B------:R-:W-:-:S05]  /*0280*/  IADD3 R4, PT, PT, -R4, RZ, RZ ;  /* 0x000000ff04047210 */ /* 0x000fca0007ffe1ff */
[--C-:B------:R-:W-:Y:S02]  /*0290*/  IMAD R3, R4, UR5, R5.reuse ;  /* 0x0000000504037c24 */ /* 0x100fe4000f8e0205 */
[----:B------:R-:W-:-:S03]  /*02a0*/  IMAD.MOV R5, RZ, RZ, -R5 ;  /* 0x000000ffff057224 */ /* 0x000fc600078e0a05 */
[----:B------:R-:W-:Y:S01]  /*02b0*/  ISETP.GE.U32.AND P0, PT, R3, UR5, PT ;  /* 0x0000000503007c0c */ /* 0x000fe2000bf06070 */
[----:B------:R-:W-:-:S12]  /*02c0*/  IMAD R2, R5, UR7, R0 ;  /* 0x0000000705027c24 */ /* 0x000fd8000f8e0200 */
[----:B------:R-:W-:-:S05]  /*02d0*/  @P0 VIADD R3, R3, -UR5 ;  /* 0x8000000503030c36 */ /* 0x000fca0008000000 */
[----:B------:R-:W-:-:S13]  /*02e0*/  ISETP.GE.U32.AND P0, PT, R3, UR5, PT ;  /* 0x0000000503007c0c */ /* 0x000fda000bf06070 */
[----:B------:R-:W-:Y:S02]  /*02f0*/  @P0 IADD3 R3, PT, PT, R3, -UR5, RZ ;  /* 0x8000000503030c10 */ /* 0x000fe4000fffe0ff */
[----:B------:R-:W-:-:S04]  /*0300*/  @!P1 LOP3.LUT R3, RZ, UR5, RZ, 0x33, !PT ;  /* 0x00000005ff039c12 */ /* 0x000fc8000f8e33ff */
[----:B-1----:R-:W-:-:S04]  /*0310*/  IADD3 R3, PT, PT, R3, UR4, RZ ;  /* 0x0000000403037c10 */ /* 0x002fc8000fffe0ff */
[----:B------:R-:W-:-:S13]  /*0320*/  ISETP.GT.U32.AND P0, PT, R2, R3, PT ;  /* 0x000000030200720c */ /* 0x000fda0003f04070 */
[----:B------:R-:W-:Y:S05]  /*0330*/  @!P0 EXIT ;  /* 0x000000000000894d */ /* 0x000fea0003800000 */
[----:B------:R-:W0:Y:S01]  /*0340*/  LDC.64 R2, c[0x0][0x380] ;  /* 0x0000e000ff027b82 */ /* 0x000e220000000a00 */
[----:B------:R-:W1:Y:S01]  /*0350*/  LDCU.64 UR4, c[0x0][0x358] ;  /* 0x00006b00ff0477ac */ /* 0x000e620008000a00 */
[----:B------:R-:W-:Y:S01]  /*0360*/  MOV R5, 0xff800000 ;  /* 0xff80000000057802 */ /* 0x000fe20000000f00 */
[----:B0-----:R-:W-:-:S05]  /*0370*/  IMAD.WIDE.U32 R2, R0, 0x4, R2 ;  /* 0x0000000400027825 */ /* 0x001fca00078e0002 */
[----:B-1----:R-:W-:Y:S01]  /*0380*/  STG.E desc[UR4][R2.64], R5 ;  /* 0x0000000502007986 */ /* 0x002fe2000c101904 */
[----:B------:R-:W-:Y:S05]  /*0390*/  EXIT ;  /* 0x000000000000794d */ /* 0x000fea0003800000 */
.L_x_1:
        /* <DEDUP_REMOVED lines=14> */
.L_x_8:


//--------------------- .text.causality_mask_f16  --------------------------
	.section	.text.causality_mask_f16,"ax",@progbits
	.align	128
        .global         causality_mask_f16
        .type           causality_mask_f16,@function
        .size           causality_mask_f16,(.L_x_9 - causality_mask_f16)
        .other          causality_mask_f16,@"STO_CUDA_ENTRY STV_DEFAULT"
causality_mask_f16:
.text.causality_mask_f16:
        /* <DEDUP_REMOVED lines=17> */
[----:B0-----:R-:W-:-:S07]  /*0110*/  VIADD R2, R4, 0xffffffe ;  /* 0x0ffffffe04027836 */ /* 0x001fce0000000000 */
        /* <DEDUP_REMOVED lines=37> */
[----:B0-----:R-:W-:-:S03]  /*0370*/  IMAD.WIDE.U32 R2, R0, 0x2, R2 ;  /* 0x0000000200027825 */ /* 0x001fc600078e0002 */
[----:B------:R-:W-:-:S05]  /*0380*/  PRMT R0, R4, 0x7610, R0 ;  /* 0x0000761004007816 */ /* 0x000fca0000000000 */
[----:B-1----:R-:W-:Y:S01]  /*0390*/  STG.E.U16 desc[UR4][R2.64], R0 ;  /* 0x0000000002007986 */ /* 0x002fe2000c101504 */
[----:B------:R-:W-:Y:S05]  /*03a0*/  EXIT ;  /* 0x000000000000794d */ /* 0x000fea0003800000 */
.L_x_2:
        /* <DEDUP_REMOVED lines=13> */
.L_x_9:


//--------------------- .text.causality_mask_bf16 --------------------------
	.section	.text.causality_mask_bf16,"ax",@progbits
	.align	128
        .global         causality_mask_bf16
        .type           causality_mask_bf16,@function
        .size           causality_mask_bf16,(.L_x_10 - causality_mask_bf16)
        .other          causality_mask_bf16,@"STO_CUDA_ENTRY STV_DEFAULT"
causality_mask_bf16:
.text.causality_mask_bf16:
        /* <DEDUP_REMOVED lines=59> */
.L_x_3:
        /* <DEDUP_REMOVED lines=13> */
.L_x_10:


//--------------------- .text.is_u32_f32          --------------------------
	.section	.text.is_u32_f32,"ax",@progbits
	.align	128
        .global         is_u32_f32
        .type           is_u32_f32,@function
        .size           is_u32_f32,(.L_x_11 - is_u32_f32)
        .other          is_u32_f32,@"STO_CUDA_ENTRY STV_DEFAULT"
is_u32_f32:
.text.is_u32_f32:
[----:B------:R-:W-:Y:S01]  /*0000*/  LDC R1, c[0x0][0x37c] ;  /* 0x0000df00ff017b82 */ /* 0x000fe20000000800 */
[----:B------:R-:W0:Y:S07]  /*0010*/  S2R R3, SR_TID.Y ;  /* 0x0000000000037919 */ /* 0x000e2e0000002200 */
[----:B------:R-:W1:Y:S01]  /*0020*/  LDC R9, c[0x0][0x360] ;  /* 0x0000d800ff097b82 */ /* 0x000e620000000800 */
[----:B------:R-:W2:Y:S01]  /*0030*/  LDCU.64 UR6, c[0x0][0x380] ;  /* 0x00007000ff0677ac */ /* 0x000ea20008000a00 */
[----:B------:R-:W1:Y:S06]  /*0040*/  S2R R2, SR_TID.X ;  /* 0x0000000000027919 */ /* 0x000e6c0000002100 */
[----:B------:R-:W0:Y:S08]  /*0050*/  S2UR UR5, SR_CTAID.Y ;  /* 0x00000000000579c3 */ /* 0x000e300000002600 */
[----:B------:R-:W0:Y:S08]  /*0060*/  LDC R0, c[0x0][0x364] ;  /* 0x0000d900ff007b82 */ /* 0x000e300000000800 */
[----:B------:R-:W1:Y:S01]  /*0070*/  S2UR UR4, SR_CTAID.X ;  /* 0x00000000000479c3 */ /* 0x000e620000002500 */
[----:B0-----:R-:W-:-:S05]  /*0080*/  IMAD R0, R0, UR5, R3 ;  /* 0x0000000500007c24 */ /* 0x001fca000f8e0203 */
[----:B--2---:R-:W-:Y:S01]  /*0090*/  ISETP.GE.AND P0, PT, R0, UR7, PT ;  /* 0x0000000700007c0c */ /* 0x004fe2000bf06270 */
[----:B-1----:R-:W-:-:S05]  /*00a0*/  IMAD R9, R9, UR4, R2 ;  /* 0x0000000409097c24 */ /* 0x002fca000f8e0202 */
[----:B------:R-:W-:-:S13]  /*00b0*/  ISETP.GE.OR P0, PT, R9, UR6, P0 ;  /* 0x0000000609007c0c */ /* 0x000fda0008706670 */
[----:B------:R-:W-:Y:S05]  /*00c0*/  @P0 EXIT ;  /* 0x000000000000094d */ /* 0x000fea0003800000 */
[----:B------:R-:W0:Y:S01]  /*00d0*/  LDC.64 R2, c[0x0][0x388] ;  /* 0x0000e200ff027b82 */ /* 0x000e220000000a00 */
[----:B------:R-:W1:Y:S07]  /*00e0*/  LDCU.64 UR4, c[0x0][0x358] ;  /* 0x00006b00ff0477ac */ /* 0x000e6e0008000a00 */
[----:B------:R-:W2:Y:S01]  /*00f0*/  LDC.64 R4, c[0x0][0x390] ;  /* 0x0000e400ff047b82 */ /* 0x000ea20000000a00 */
[----:B0-----:R-:W-:-:S06]  /*0100*/  IMAD.WIDE R2, R9, 0x4, R2 ;  /* 0x0000000409027825 */ /* 0x001fcc00078e0202 */
[----:B-1----:R-:W3:Y:S02]  /*0110*/  LDG.E R3, desc[UR4][R2.64] ;  /* 0x0000000402037981 */ /* 0x002ee4000c1e1900 */
[----:B---3--:R-:W-:-:S04]  /*0120*/  IMAD R7, R3, UR7, R0 ;  /* 0x0000000703077c24 */ /* 0x008fc8000f8e0200 */
[----:B--2---:R-:W-:Y:S02]  /*0130*/  IMAD.WIDE.U32 R4, R7, 0x4, R4 ;  /* 0x0000000407047825 */ /* 0x004fe400078e0004 */
[----:B------:R-:W0:Y:S04]  /*0140*/  LDC.64 R6, c[0x0][0x398] ;  /* 0x0000e600ff067b82 */ /* 0x000e280000000a00 */
[----:B------:R-:W2:Y:S01]  /*0150*/  LDG.E R5, desc[UR4][R4.64] ;  /* 0x0000000404057981 */ /* 0x000ea2000c1e1900 */
[----:B------:R-:W-:-:S04]  /*0160*/  IMAD R9, R9, UR7, R0 ;  /* 0x0000000709097c24 */ /* 0x000fc8000f8e0200 */
[----:B0-----:R-:W-:-:S05]  /*0170*/  IMAD.WIDE R6, R9, 0x4, R6 ;  /* 0x0000000409067825 */ /* 0x001fca00078e0206 */
[----:B--2---:R-:W-:Y:S01]  /*0180*/  STG.E desc[UR4][R6.64], R5 ;  /* 0x0000000506007986 */ /* 0x004fe2000c101904 */
[----:B------:R-:W-:Y:S05]  /*0190*/  EXIT ;  /* 0x000000000000794d */ /* 0x000fea0003800000 */
.L_x_4:
        /* <DEDUP_REMOVED lines=14> */
.L_x_11:


//--------------------- .text.is_u32_f16          --------------------------
	.section	.text.is_u32_f16,"ax",@progbits
	.align	128
        .global         is_u32_f16
        .type           is_u32_f16,@function
        .size           is_u32_f16,(.L_x_12 - is_u32_f16)
        .other          is_u32_f16,@"STO_CUDA_ENTRY STV_DEFAULT"
is_u32_f16:
.text.is_u32_f16:
        /* <DEDUP_REMOVED lines=21> */
[----:B------:R-:W2:Y:S01]  /*0150*/  LDG.E.U16 R7, desc[UR4][R6.64] ;  /* 0x0000000406077981 */ /* 0x000ea2000c1e1500 */
[----:B------:R-:W-:-:S04]  /*0160*/  IMAD R9, R9, UR7, R0 ;  /* 0x0000000709097c24 */ /* 0x000fc8000f8e0200 */
[----:B0-----:R-:W-:-:S05]  /*0170*/  IMAD.WIDE R2, R9, 0x2, R2 ;  /* 0x0000000209027825 */ /* 0x001fca00078e0202 */
[----:B--2---:R-:W-:Y:S01]  /*0180*/  STG.E.U16 desc[UR4][R2.64], R7 ;  /* 0x0000000702007986 */ /* 0x004fe2000c101504 */
[----:B------:R-:W-:Y:S05]  /*0190*/  EXIT ;  /* 0x000000000000794d */ /* 0x000fea0003800000 */
.L_x_5:
        /* <DEDUP_REMOVED lines=14> */
.L_x_12:


//--------------------- .text.is_u32_bf16         --------------------------
	.section	.text.is_u32_bf16,"ax",@progbits
	.align	128
        .global         is_u32_bf16
        .type           is_u32_bf16,@function
        .size           is_u32_bf16,(.L_x_13 - is_u32_bf16)
        .other          is_u32_bf16,@"STO_CUDA_ENTRY STV_DEFAULT"
is_u32_bf16:
.text.is_u32_bf16:
        /* <DEDUP_REMOVED lines=26> */
.L_x_6:
        /* <DEDUP_REMOVED lines=14> */
.L_x_13:


//--------------------- .nv.shared.reserved.0     --------------------------
	.section	.nv.shared.reserved.0,"aw",@nobits
	.weak		__nv_reservedSMEM_offset_0_alias
	.size		__nv_reservedSMEM_offset_0_alias, 0, 64
	.other		__nv_reservedSMEM_offset_0_alias,@"STO_CUDA_RESERVED_SHARED STV_DEFAULT"
__nv_reservedSMEM_offset_0_alias:
	.zero		0
	.zero		64


//--------------------- .nv.constant0.causality_mask_f64 --------------------------
	.section	.nv.constant0.causality_mask_f64,"a",@progbits
	.sectionflags	@""
	.align	4
.nv.constant0.causality_mask_f64:
	.zero		920


//--------------------- .nv.constant0.causality_mask_f32 --------------------------
	.section	.nv.constant0.causality_mask_f32,"a",@progbits
	.sectionflags	@""
	.align	4
.nv.constant0.causality_mask_f32:
	.zero		920


//--------------------- .nv.constant0.causality_mask_f16 --------------------------
	.section	.nv.constant0.causality_mask_f16,"a",@progbits
	.sectionflags	@""
	.align	4
.nv.constant0.causality_mask_f16:
	.zero		920


//--------------------- .nv.constant0.causality_mask_bf16 --------------------------
	.section	.nv.constant0.causality_mask_bf16,"a",@progbits
	.sectionflags	@""
	.align	4
.nv.constant0.causality_mask_bf16:
	.zero		920


//--------------------- .nv.constant0.is_u32_f32  --------------------------
	.section	.nv.constant0.is_u32_f32,"a",@progbits
	.sectionflags	@""
	.align	4
.nv.constant0.is_u32_f32:
	.zero		928


//--------------------- .nv.constant0.is_u32_f16  --------------------------
	.section	.nv.constant0.is_u32_f16,"a",@progbits
	.sectionflags	@""
	.align	4
.nv.constant0.is_u32_f16:
	.zero		928


//--------------------- .nv.constant0.is_u32_bf16 --------------------------
	.section	.nv.constant0.is_u32_bf16,"a",@progbits
	.sectionflags	@""
	.align	4
.nv.constant0.is_u32_bf16:
	.zero		928


//--------------------- SYMBOLS --------------------------

	.type		.nv.reservedSmem.offset0,@object
	.size		.nv.reservedSmem.offset0,0x4
